//
// Generated by NVIDIA NVVM Compiler
//
// Compiler Build ID: CL-36424714
// Cuda compilation tools, release 13.0, V13.0.88
// Based on NVVM 20.0.0
//

.version 9.0
.target sm_100
.address_size 64

	// .globl	_Z10checkerSerPcPlPi

.visible .entry _Z10checkerSerPcPlPi(
	.param .u64 .ptr .align 1 _Z10checkerSerPcPlPi_param_0,
	.param .u64 .ptr .align 1 _Z10checkerSerPcPlPi_param_1,
	.param .u64 .ptr .align 1 _Z10checkerSerPcPlPi_param_2
)
{
	.local .align 2 .b8 	__local_depot0[30];
	.reg .b64 	%SP;
	.reg .b64 	%SPL;
	.reg .pred 	%p<23>;
	.reg .b16 	%rs<52>;
	.reg .b32 	%r<34>;
	.reg .b32 	%f<65>;
	.reg .b64 	%rd<41>;

	mov.u64 	%SPL, __local_depot0;
	ld.param.u64 	%rd12, [_Z10checkerSerPcPlPi_param_0];
	ld.param.u64 	%rd14, [_Z10checkerSerPcPlPi_param_1];
	ld.param.u64 	%rd13, [_Z10checkerSerPcPlPi_param_2];
	cvta.to.global.u64 	%rd15, %rd14;
	add.u64 	%rd1, %SPL, 10;
	add.u64 	%rd2, %SPL, 20;
	mov.u32 	%r8, %ctaid.x;
	mov.u32 	%r9, %ntid.x;
	mov.u32 	%r10, %tid.x;
	mad.lo.s32 	%r1, %r8, %r9, %r10;
	ld.global.u64 	%rd18, [%rd15];
	mul.hi.s64 	%rd19, %rd18, 7378697629483820647;
	shr.u64 	%rd20, %rd19, 63;
	shr.s64 	%rd21, %rd19, 2;
	add.s64 	%rd22, %rd21, %rd20;
	st.global.u64 	[%rd15], %rd22;
	cvt.s64.s32 	%rd23, %r1;
	mul.hi.s64 	%rd24, %rd18, -8608480567731124087;
	add.s64 	%rd25, %rd24, %rd18;
	shr.u64 	%rd26, %rd25, 63;
	shr.s64 	%rd27, %rd25, 4;
	add.s64 	%rd28, %rd27, %rd26;
	setp.le.s64 	%p1, %rd28, %rd23;
	@%p1 bra 	$L__BB0_21;
	add.u64 	%rd30, %SPL, 0;
	cvta.to.global.u64 	%rd31, %rd12;
	mul.lo.s32 	%r11, %r1, 30;
	cvt.s64.s32 	%rd32, %r11;
	add.s64 	%rd33, %rd31, %rd32;
	ld.global.u8 	%rs12, [%rd33];
	ld.global.u8 	%rs1, [%rd33+10];
	ld.global.u8 	%rs2, [%rd33+20];
	ld.global.u8 	%rs13, [%rd33+1];
	st.local.v2.u8 	[%rd30], {%rs12, %rs13};
	ld.global.u8 	%rs14, [%rd33+11];
	st.local.v2.u8 	[%rd1], {%rs1, %rs14};
	ld.global.u8 	%rs15, [%rd33+21];
	st.local.v2.u8 	[%rd2], {%rs2, %rs15};
	ld.global.u8 	%rs16, [%rd33+2];
	ld.global.u8 	%rs17, [%rd33+12];
	ld.global.u8 	%rs18, [%rd33+22];
	ld.global.u8 	%rs19, [%rd33+3];
	st.local.v2.u8 	[%rd30+2], {%rs16, %rs19};
	ld.global.u8 	%rs20, [%rd33+13];
	st.local.v2.u8 	[%rd1+2], {%rs17, %rs20};
	ld.global.u8 	%rs21, [%rd33+23];
	st.local.v2.u8 	[%rd2+2], {%rs18, %rs21};
	ld.global.u8 	%rs22, [%rd33+4];
	ld.global.u8 	%rs23, [%rd33+14];
	ld.global.u8 	%rs24, [%rd33+24];
	ld.global.u8 	%rs25, [%rd33+5];
	st.local.v2.u8 	[%rd30+4], {%rs22, %rs25};
	ld.global.u8 	%rs26, [%rd33+15];
	st.local.v2.u8 	[%rd1+4], {%rs23, %rs26};
	ld.global.u8 	%rs27, [%rd33+25];
	st.local.v2.u8 	[%rd2+4], {%rs24, %rs27};
	ld.global.u8 	%rs28, [%rd33+6];
	ld.global.u8 	%rs29, [%rd33+16];
	ld.global.u8 	%rs30, [%rd33+26];
	ld.global.u8 	%rs31, [%rd33+7];
	st.local.v2.u8 	[%rd30+6], {%rs28, %rs31};
	ld.global.u8 	%rs32, [%rd33+17];
	st.local.v2.u8 	[%rd1+6], {%rs29, %rs32};
	ld.global.u8 	%rs33, [%rd33+27];
	st.local.v2.u8 	[%rd2+6], {%rs30, %rs33};
	ld.global.u8 	%rs34, [%rd33+8];
	ld.global.u8 	%rs35, [%rd33+18];
	ld.global.u8 	%rs36, [%rd33+28];
	mov.b16 	%rs37, 0;
	st.local.v2.u8 	[%rd30+8], {%rs34, %rs37};
	st.local.v2.u8 	[%rd1+8], {%rs35, %rs37};
	st.local.v2.u8 	[%rd2+8], {%rs36, %rs37};
	setp.eq.s16 	%p2, %rs12, 45;
	selp.f32 	%f48, 0fBF800000, 0f3F800000, %p2;
	selp.u64 	%rd34, 1, 0, %p2;
	add.s64 	%rd38, %rd30, %rd34;
	ld.local.u8 	%rs49, [%rd38];
	setp.eq.s16 	%p3, %rs49, 0;
	mov.f32 	%f47, 0f00000000;
	@%p3 bra 	$L__BB0_7;
	mov.f32 	%f47, 0f00000000;
	mov.b32 	%r28, 0;
$L__BB0_3:
	mov.u64 	%rd4, %rd38;
	mov.u32 	%r2, %r28;
	setp.eq.s16 	%p4, %rs49, 46;
	mov.b32 	%r28, 1;
	@%p4 bra 	$L__BB0_6;
	add.s16 	%rs39, %rs49, -48;
	and.b16  	%rs40, %rs39, 255;
	setp.gt.u16 	%p5, %rs40, 9;
	mov.u32 	%r28, %r2;
	@%p5 bra 	$L__BB0_6;
	cvt.u32.u16 	%r14, %rs49;
	and.b32  	%r15, %r14, 255;
	add.s32 	%r16, %r15, -48;
	setp.eq.s32 	%p6, %r2, 0;
	div.rn.f32 	%f32, %f48, 0f41200000;
	selp.f32 	%f48, %f48, %f32, %p6;
	cvt.rn.f32.u32 	%f33, %r16;
	fma.rn.f32 	%f47, %f47, 0f41200000, %f33;
$L__BB0_6:
	add.s64 	%rd38, %rd4, 1;
	ld.local.u8 	%rs49, [%rd4+1];
	setp.ne.s16 	%p7, %rs49, 0;
	@%p7 bra 	$L__BB0_3;
$L__BB0_7:
	mul.f32 	%f10, %f48, %f47;
	setp.eq.s16 	%p8, %rs1, 45;
	selp.f32 	%f54, 0fBF800000, 0f3F800000, %p8;
	selp.u64 	%rd35, 1, 0, %p8;
	add.s64 	%rd39, %rd1, %rd35;
	ld.local.u8 	%rs50, [%rd39];
	setp.eq.s16 	%p9, %rs50, 0;
	mov.f32 	%f53, 0f00000000;
	@%p9 bra 	$L__BB0_13;
	mov.f32 	%f53, 0f00000000;
	mov.b32 	%r30, 0;
$L__BB0_9:
	mov.u64 	%rd7, %rd39;
	mov.u32 	%r4, %r30;
	setp.eq.s16 	%p10, %rs50, 46;
	mov.b32 	%r30, 1;
	@%p10 bra 	$L__BB0_12;
	add.s16 	%rs43, %rs50, -48;
	and.b16  	%rs44, %rs43, 255;
	setp.gt.u16 	%p11, %rs44, 9;
	mov.u32 	%r30, %r4;
	@%p11 bra 	$L__BB0_12;
	cvt.u32.u16 	%r19, %rs50;
	and.b32  	%r20, %r19, 255;
	add.s32 	%r21, %r20, -48;
	setp.eq.s32 	%p12, %r4, 0;
	div.rn.f32 	%f36, %f54, 0f41200000;
	selp.f32 	%f54, %f54, %f36, %p12;
	cvt.rn.f32.u32 	%f37, %r21;
	fma.rn.f32 	%f53, %f53, 0f41200000, %f37;
$L__BB0_12:
	add.s64 	%rd39, %rd7, 1;
	ld.local.u8 	%rs50, [%rd7+1];
	setp.ne.s16 	%p13, %rs50, 0;
	@%p13 bra 	$L__BB0_9;
$L__BB0_13:
	mul.f32 	%f20, %f54, %f53;
	setp.eq.s16 	%p14, %rs2, 45;
	selp.f32 	%f60, 0fBF800000, 0f3F800000, %p14;
	selp.u64 	%rd36, 1, 0, %p14;
	add.s64 	%rd40, %rd2, %rd36;
	ld.local.u8 	%rs51, [%rd40];
	setp.eq.s16 	%p15, %rs51, 0;
	mov.f32 	%f59, 0f00000000;
	@%p15 bra 	$L__BB0_19;
	mov.f32 	%f59, 0f00000000;
	mov.b32 	%r32, 0;
$L__BB0_15:
	mov.u64 	%rd10, %rd40;
	mov.u32 	%r6, %r32;
	setp.eq.s16 	%p16, %rs51, 46;
	mov.b32 	%r32, 1;
	@%p16 bra 	$L__BB0_18;
	add.s16 	%rs47, %rs51, -48;
	and.b16  	%rs48, %rs47, 255;
	setp.gt.u16 	%p17, %rs48, 9;
	mov.u32 	%r32, %r6;
	@%p17 bra 	$L__BB0_18;
	cvt.u32.u16 	%r24, %rs51;
	and.b32  	%r25, %r24, 255;
	add.s32 	%r26, %r25, -48;
	setp.eq.s32 	%p18, %r6, 0;
	div.rn.f32 	%f40, %f60, 0f41200000;
	selp.f32 	%f60, %f60, %f40, %p18;
	cvt.rn.f32.u32 	%f41, %r26;
	fma.rn.f32 	%f59, %f59, 0f41200000, %f41;
$L__BB0_18:
	add.s64 	%rd40, %rd10, 1;
	ld.local.u8 	%rs51, [%rd10+1];
	setp.ne.s16 	%p19, %rs51, 0;
	@%p19 bra 	$L__BB0_15;
$L__BB0_19:
	mul.f32 	%f42, %f60, %f59;
	mul.f32 	%f43, %f20, %f20;
	fma.rn.f32 	%f44, %f10, %f10, %f43;
	fma.rn.f32 	%f45, %f42, %f42, %f44;
	sqrt.rn.f32 	%f46, %f45;
	setp.ltu.f32 	%p20, %f46, 0f41400000;
	setp.gtu.f32 	%p21, %f46, 0f41F00000;
	or.pred  	%p22, %p20, %p21;
	@%p22 bra 	$L__BB0_21;
	cvta.to.global.u64 	%rd37, %rd13;
	atom.global.add.u32 	%r27, [%rd37], 1;
$L__BB0_21:
	ret;

}


// ===== COMPILED SASS (sm_100) =====

	.target	sm_100

	.elftype	@"ET_EXEC"


//--------------------- .note.nv.tkinfo           --------------------------
	.section	.note.nv.tkinfo,"",@"SHT_NOTE"
	.sectionflags	@"SHF_NOTE_NV_TKINFO"
	.tkinfo
        /*0018*/ 	.word	0x00000002
        /*0030*/ 	.string	""
        /*0030*/ 	.string	"ptxas"
        /*0030*/ 	.string	"Cuda compilation tools, release 13.0, V13.0.88"
        /*0030*/ 	.string	"Build cuda_13.0.r13.0/compiler.36424714_0"
        /*0030*/ 	.string	"-arch sm_100 -m 64 "



//--------------------- .note.nv.cuinfo           --------------------------
	.section	.note.nv.cuinfo,"",@"SHT_NOTE"
	.sectionflags	@"SHF_NOTE_NV_CUINFO"
        /*0018*/ 	.short	0x0002
        /*001a*/ 	.short	0x0064
        /*001c*/ 	.short	0x0082
	.zero		2


//--------------------- .nv.info                  --------------------------
	.section	.nv.info,"",@"SHT_CUDA_INFO"
	.align	4


	//----- nvinfo : EIATTR_REGCOUNT
	.align		4
        /*0000*/ 	.byte	0x04, 0x2f
        /*0002*/ 	.short	(.L_1 - .L_0)
	.align		4
.L_0:
        /*0004*/ 	.word	index@(_Z10checkerSerPcPlPi)
        /*0008*/ 	.word	0x0000001f


	//----- nvinfo : EIATTR_FRAME_SIZE
	.align		4
.L_1:
        /*000c*/ 	.byte	0x04, 0x11
        /*000e*/ 	.short	(.L_3 - .L_2)
	.align		4
.L_2:
        /*0010*/ 	.word	index@($__internal_1_$__cuda_sm3x_div_rn_noftz_f32_slowpath)
        /*0014*/ 	.word	0x00000020


	//----- nvinfo : EIATTR_FRAME_SIZE
	.align		4
.L_3:
        /*0018*/ 	.byte	0x04, 0x11
        /*001a*/ 	.short	(.L_5 - .L_4)
	.align		4
.L_4:
        /*001c*/ 	.word	index@($__internal_0_$__cuda_sm20_sqrt_rn_f32_slowpath)
        /*0020*/ 	.word	0x00000020


	//----- nvinfo : EIATTR_FRAME_SIZE
	.align		4
.L_5:
        /*0024*/ 	.byte	0x04, 0x11
        /*0026*/ 	.short	(.L_7 - .L_6)
	.align		4
.L_6:
        /*0028*/ 	.word	index@(_Z10checkerSerPcPlPi)
        /*002c*/ 	.word	0x00000020


	//----- nvinfo : EIATTR_MIN_STACK_SIZE
	.align		4
.L_7:
        /*0030*/ 	.byte	0x04, 0x12
        /*0032*/ 	.short	(.L_9 - .L_8)
	.align		4
.L_8:
        /*0034*/ 	.word	index@(_Z10checkerSerPcPlPi)
        /*0038*/ 	.word	0x00000020
.L_9:


//--------------------- .nv.compat                --------------------------
	.section	.nv.compat,"",@"SHT_CUDA_COMPAT_INFO"
	.align	4
        /*0000*/ 	.byte	0x02, 0x09, 0x00, 0x00, 0x02, 0x02, 0x01, 0x00, 0x02, 0x05, 0x05, 0x00, 0x03, 0x07, 0x01, 0x01
        /*0010*/ 	.byte	0x02, 0x03, 0x00, 0x00, 0x02, 0x06, 0x01, 0x00, 0x04, 0x0b, 0x08, 0x00, 0x01, 0x00, 0x00, 0x00
        /*0020*/ 	.byte	0x00, 0x00, 0x00, 0x00


//--------------------- .nv.info._Z10checkerSerPcPlPi --------------------------
	.section	.nv.info._Z10checkerSerPcPlPi,"",@"SHT_CUDA_INFO"
	.sectionflags	@""
	.align	4


	//----- nvinfo : EIATTR_CUDA_API_VERSION
	.align		4
        /*0000*/ 	.byte	0x04, 0x37
        /*0002*/ 	.short	(.L_11 - .L_10)
.L_10:
        /*0004*/ 	.word	0x00000082


	//----- nvinfo : EIATTR_KPARAM_INFO
	.align		4
.L_11:
        /*0008*/ 	.byte	0x04, 0x17
        /*000a*/ 	.short	(.L_13 - .L_12)
.L_12:
        /*000c*/ 	.word	0x00000000
        /*0010*/ 	.short	0x0002
        /*0012*/ 	.short	0x0010
        /*0014*/ 	.byte	0x00, 0xf5, 0x21, 0x00


	//----- nvinfo : EIATTR_KPARAM_INFO
	.align		4
.L_13:
        /*0018*/ 	.byte	0x04, 0x17
        /*001a*/ 	.short	(.L_15 - .L_14)
.L_14:
        /*001c*/ 	.word	0x00000000
        /*0020*/ 	.short	0x0001
        /*0022*/ 	.short	0x0008
        /*0024*/ 	.byte	0x00, 0xf5, 0x21, 0x00


	//----- nvinfo : EIATTR_KPARAM_INFO
	.align		4
.L_15:
        /*0028*/ 	.byte	0x04, 0x17
        /*002a*/ 	.short	(.L_17 - .L_16)
.L_16:
        /*002c*/ 	.word	0x00000000
        /*0030*/ 	.short	0x0000
        /*0032*/ 	.short	0x0000
        /*0034*/ 	.byte	0x00, 0xf5, 0x21, 0x00


	//----- nvinfo : EIATTR_SPARSE_MMA_MASK
	.align		4
.L_17:
        /*0038*/ 	.byte	0x03, 0x50
        /*003a*/ 	.short	0x0000


	//----- nvinfo : EIATTR_MAXREG_COUNT
	.align		4
        /*003c*/ 	.byte	0x03, 0x1b
        /*003e*/ 	.short	0x00ff


	//----- nvinfo : EIATTR_MERCURY_ISA_VERSION
	.align		4
        /*0040*/ 	.byte	0x03, 0x5f
        /*0042*/ 	.short	0x0101


	//----- nvinfo : EIATTR_INT_WARP_WIDE_INSTR_OFFSETS
	.align		4
        /*0044*/ 	.byte	0x04, 0x31
        /*0046*/ 	.short	(.L_19 - .L_18)


	//   ....[0]....
.L_18:
        /*0048*/ 	.word	0x00001190


	//----- nvinfo : EIATTR_VRC_CTA_INIT_COUNT
	.align		4
.L_19:
        /*004c*/ 	.byte	0x02, 0x4a
	.zero		1
	.zero		1


	//----- nvinfo : EIATTR_EXIT_INSTR_OFFSETS
	.align		4
        /*0050*/ 	.byte	0x04, 0x1c
        /*0052*/ 	.short	(.L_21 - .L_20)


	//   ....[0]....
.L_20:
        /*0054*/ 	.word	0x000002c0


	//   ....[1]....
        /*0058*/ 	.word	0x00001160


	//   ....[2]....
        /*005c*/ 	.word	0x000011e0


	//----- nvinfo : EIATTR_CRS_STACK_SIZE
	.align		4
.L_21:
        /*0060*/ 	.byte	0x04, 0x1e
        /*0062*/ 	.short	(.L_23 - .L_22)
.L_22:
        /*0064*/ 	.word	0x00000000


	//----- nvinfo : EIATTR_CBANK_PARAM_SIZE
	.align		4
.L_23:
        /*0068*/ 	.byte	0x03, 0x19
        /*006a*/ 	.short	0x0018


	//----- nvinfo : EIATTR_PARAM_CBANK
	.align		4
        /*006c*/ 	.byte	0x04, 0x0a
        /*006e*/ 	.short	(.L_25 - .L_24)
	.align		4
.L_24:
        /*0070*/ 	.word	index@(.nv.constant0._Z10checkerSerPcPlPi)
        /*0074*/ 	.short	0x0380
        /*0076*/ 	.short	0x0018


	//----- nvinfo : EIATTR_SW_WAR
	.align		4
.L_25:
        /*0078*/ 	.byte	0x04, 0x36
        /*007a*/ 	.short	(.L_27 - .L_26)
.L_26:
        /*007c*/ 	.word	0x00000008
.L_27:


//--------------------- .nv.callgraph             --------------------------
	.section	.nv.callgraph,"",@"SHT_CUDA_CALLGRAPH"
	.align	4
	.sectionentsize	8
	.align		4
        /*0000*/ 	.word	0x00000000
	.align		4
        /*0004*/ 	.word	0xffffffff
	.align		4
        /*0008*/ 	.word	0x00000000
	.align		4
        /*000c*/ 	.word	0xfffffffe
	.align		4
        /*0010*/ 	.word	0x00000000
	.align		4
        /*0014*/ 	.word	0xfffffffd
	.align		4
        /*0018*/ 	.word	0x00000000
	.align		4
        /*001c*/ 	.word	0xfffffffc


//--------------------- .text._Z10checkerSerPcPlPi --------------------------
	.section	.text._Z10checkerSerPcPlPi,"ax",@progbits
	.align	128
        .global         _Z10checkerSerPcPlPi
        .type           _Z10checkerSerPcPlPi,@function
        .size           _Z10checkerSerPcPlPi,(.L_x_38 - _Z10checkerSerPcPlPi)
        .other          _Z10checkerSerPcPlPi,@"STO_CUDA_ENTRY STV_DEFAULT"
_Z10checkerSerPcPlPi:
.text._Z10checkerSerPcPlPi:
[----:B------:R-:W0:Y:S08]  /*0000*/  LDC R1, c[0x0][0x37c] ;  /* 0x0000df00ff017b82 */ /* 0x000e300000000800 */
[----:B------:R-:W1:Y:S01]  /*0010*/  LDC.64 R2, c[0x0][0x388] ;  /* 0x0000e200ff027b82 */ /* 0x000e620000000a00 */
[----:B------:R-:W1:Y:S01]  /*0020*/  LDCU.64 UR4, c[0x0][0x358] ;  /* 0x00006b00ff0477ac */ /* 0x000e620008000a00 */
[----:B0-----:R-:W-:Y:S01]  /*0030*/  VIADD R1, R1, 0xffffffe0 ;  /* 0xffffffe001017836 */ /* 0x001fe20000000000 */
[----:B-1----:R-:W2:Y:S05]  /*0040*/  LDG.E.64 R4, desc[UR4][R2.64] ;  /* 0x0000000402047981 */ /* 0x002eaa000c1e1b00 */
[----:B------:R-:W0:Y:S01]  /*0050*/  S2UR UR6, SR_CTAID.X ;  /* 0x00000000000679c3 */ /* 0x000e220000002500 */
[----:B------:R-:W0:Y:S07]  /*0060*/  S2R R0, SR_TID.X ;  /* 0x0000000000007919 */ /* 0x000e2e0000002100 */
[----:B------:R-:W0:Y:S02]  /*0070*/  LDC R15, c[0x0][0x360] ;  /* 0x0000d800ff0f7b82 */ /* 0x000e240000000800 */
[----:B0-----:R-:W-:-:S02]  /*0080*/  IMAD R0, R15, UR6, R0 ;  /* 0x000000060f007c24 */ /* 0x001fc4000f8e0200 */
[----:B--2---:R-:W-:-:S04]  /*0090*/  IMAD.WIDE.U32 R6, R5, -0x77777777, RZ ;  /* 0x8888888905067825 */ /* 0x004fc800078e00ff */
[----:B------:R-:W-:-:S04]  /*00a0*/  IMAD.WIDE.U32 R8, R4, -0x77777777, RZ ;  /* 0x8888888904087825 */ /* 0x000fc800078e00ff */
[----:B------:R-:W-:-:S04]  /*00b0*/  IMAD.WIDE.U32 R10, P0, R4, -0x77777778, R6 ;  /* 0x88888888040a7825 */ /* 0x000fc80007800006 */
[----:B------:R-:W-:Y:S01]  /*00c0*/  IMAD.WIDE.U32 R6, R5, 0x66666667, RZ ;  /* 0x6666666705067825 */ /* 0x000fe200078e00ff */
[----:B------:R-:W-:-:S04]  /*00d0*/  IADD3 R12, P1, PT, R4, R11, RZ ;  /* 0x0000000b040c7210 */ /* 0x000fc80007f3e0ff */
[----:B------:R-:W-:Y:S02]  /*00e0*/  IADD3.X R13, PT, PT, RZ, R5, RZ, P0, P1 ;  /* 0x00000005ff0d7210 */ /* 0x000fe400007e24ff */
[----:B------:R-:W-:Y:S01]  /*00f0*/  IADD3 RZ, P1, PT, R9, R10, RZ ;  /* 0x0000000a09ff7210 */ /* 0x000fe20007f3e0ff */
[----:B------:R-:W-:-:S04]  /*0100*/  IMAD.WIDE.U32 R8, P0, R4, 0x66666666, R6 ;  /* 0x6666666604087825 */ /* 0x000fc80007800006 */
[----:B------:R-:W-:-:S04]  /*0110*/  IMAD.WIDE.U32.X R12, R5, -0x77777778, R12, P1 ;  /* 0x88888888050c7825 */ /* 0x000fc800008e040c */
[C---:B------:R-:W-:Y:S01]  /*0120*/  IMAD.WIDE.U32 R6, R4.reuse, 0x66666667, RZ ;  /* 0x6666666704067825 */ /* 0x040fe200078e00ff */
[----:B------:R-:W-:-:S03]  /*0130*/  IADD3 R6, P1, PT, -R4, R12, RZ ;  /* 0x0000000c04067210 */ /* 0x000fc60007f3e1ff */
[----:B------:R-:W-:Y:S01]  /*0140*/  IMAD.X R11, RZ, RZ, RZ, P0 ;  /* 0x000000ffff0b7224 */ /* 0x000fe200000e06ff */
[----:B------:R-:W-:Y:S01]  /*0150*/  IADD3 RZ, P0, PT, R7, R8, RZ ;  /* 0x0000000807ff7210 */ /* 0x000fe20007f1e0ff */
[----:B------:R-:W-:Y:S01]  /*0160*/  IMAD.MOV.U32 R10, RZ, RZ, R9 ;  /* 0x000000ffff0a7224 */ /* 0x000fe200078e0009 */
[----:B------:R-:W-:Y:S01]  /*0170*/  IADD3 R7, P2, PT, R6, 0x77777777, RZ ;  /* 0x7777777706077810 */ /* 0x000fe20007f5e0ff */
[----:B------:R-:W-:Y:S01]  /*0180*/  IMAD.X R12, R13, 0x1, ~R5, P1 ;  /* 0x000000010d0c7824 */ /* 0x000fe200008e0e05 */
[C---:B------:R-:W-:Y:S01]  /*0190*/  ISETP.LT.AND P1, PT, R5.reuse, RZ, PT ;  /* 0x000000ff0500720c */ /* 0x040fe20003f21270 */
[----:B------:R-:W-:-:S03]  /*01a0*/  IMAD.WIDE.U32.X R4, R5, 0x66666666, R10, P0 ;  /* 0x6666666605047825 */ /* 0x000fc600000e040a */
[----:B------:R-:W-:Y:S02]  /*01b0*/  IADD3.X R11, PT, PT, R12, 0x77777777, RZ, P2, !PT ;  /* 0x777777770c0b7810 */ /* 0x000fe400017fe4ff */
[----:B------:R-:W-:Y:S02]  /*01c0*/  SEL R7, R7, R6, P1 ;  /* 0x0000000607077207 */ /* 0x000fe40000800000 */
[----:B------:R-:W-:Y:S02]  /*01d0*/  IADD3 R9, P0, PT, R4, -0x66666667, RZ ;  /* 0x9999999904097810 */ /* 0x000fe40007f1e0ff */
[----:B------:R-:W-:Y:S02]  /*01e0*/  SEL R6, R11, R12, P1 ;  /* 0x0000000c0b067207 */ /* 0x000fe40000800000 */
[----:B------:R-:W-:Y:S02]  /*01f0*/  IADD3.X R11, PT, PT, R5, -0x66666667, RZ, P0, !PT ;  /* 0x99999999050b7810 */ /* 0x000fe400007fe4ff */
[----:B------:R-:W-:-:S02]  /*0200*/  SHF.R.S64 R7, R7, 0x4, R6 ;  /* 0x0000000407077819 */ /* 0x000fc40000001006 */
[----:B------:R-:W-:Y:S02]  /*0210*/  SEL R4, R9, R4, P1 ;  /* 0x0000000409047207 */ /* 0x000fe40000800000 */
[----:B------:R-:W-:Y:S02]  /*0220*/  SEL R9, R11, R5, P1 ;  /* 0x000000050b097207 */ /* 0x000fe40000800000 */
[C---:B------:R-:W-:Y:S02]  /*0230*/  LEA.HI R7, P1, R6.reuse, R7, RZ, 0x1 ;  /* 0x0000000706077211 */ /* 0x040fe400078308ff */
[----:B------:R-:W-:Y:S02]  /*0240*/  SHF.R.S32.HI R5, RZ, 0x1f, R0 ;  /* 0x0000001fff057819 */ /* 0x000fe40000011400 */
[----:B------:R-:W-:Y:S02]  /*0250*/  ISETP.GT.U32.AND P0, PT, R7, R0, PT ;  /* 0x000000000700720c */ /* 0x000fe40003f04070 */
[----:B------:R-:W-:-:S02]  /*0260*/  LEA.HI.X.SX32 R6, R6, RZ, 0x1c, P1 ;  /* 0x000000ff06067211 */ /* 0x000fc400008fe6ff */
[----:B------:R-:W-:Y:S02]  /*0270*/  SHF.R.S64 R4, R4, 0x2, R9 ;  /* 0x0000000204047819 */ /* 0x000fe40000001009 */
[----:B------:R-:W-:Y:S02]  /*0280*/  ISETP.GT.AND.EX P0, PT, R6, R5, PT, P0 ;  /* 0x000000050600720c */ /* 0x000fe40003f04300 */
[----:B------:R-:W-:-:S04]  /*0290*/  LEA.HI R4, P1, R9, R4, RZ, 0x1 ;  /* 0x0000000409047211 */ /* 0x000fc800078308ff */
[----:B------:R-:W-:-:S05]  /*02a0*/  LEA.HI.X.SX32 R5, R9, RZ, 0x1e, P1 ;  /* 0x000000ff09057211 */ /* 0x000fca00008ff6ff */
[----:B------:R0:W-:Y:S02]  /*02b0*/  STG.E.64 desc[UR4][R2.64], R4 ;  /* 0x0000000402007986 */ /* 0x0001e4000c101b04 */
[----:B------:R-:W-:Y:S05]  /*02c0*/  @!P0 EXIT ;  /* 0x000000000000894d */ /* 0x000fea0003800000 */
[----:B------:R-:W1:Y:S01]  /*02d0*/  LDCU.64 UR6, c[0x0][0x380] ;  /* 0x00007000ff0677ac */ /* 0x000e620008000a00 */
[----:B------:R-:W-:-:S05]  /*02e0*/  IMAD R0, R0, 0x1e, RZ ;  /* 0x0000001e00007824 */ /* 0x000fca00078e02ff */
[----:B-1----:R-:W-:-:S04]  /*02f0*/  IADD3 R18, P0, PT, R0, UR6, RZ ;  /* 0x0000000600127c10 */ /* 0x002fc8000ff1e0ff */
[----:B------:R-:W-:-:S05]  /*0300*/  LEA.HI.X.SX32 R19, R0, UR7, 0x1, P0 ;  /* 0x0000000700137c11 */ /* 0x000fca00080f0eff */
[----:B------:R-:W2:Y:S04]  /*0310*/  LDG.E.U8 R0, desc[UR4][R18.64] ;  /* 0x0000000412007981 */ /* 0x000ea8000c1e1100 */
[----:B0-----:R-:W3:Y:S04]  /*0320*/  LDG.E.U8 R3, desc[UR4][R18.64+0x1] ;  /* 0x0000010412037981 */ /* 0x001ee8000c1e1100 */
[----:B------:R-:W4:Y:S04]  /*0330*/  LDG.E.U8 R16, desc[UR4][R18.64+0xe] ;  /* 0x00000e0412107981 */ /* 0x000f28000c1e1100 */
[----:B------:R-:W4:Y:S04]  /*0340*/  LDG.E.U8 R17, desc[UR4][R18.64+0xf] ;  /* 0x00000f0412117981 */ /* 0x000f28000c1e1100 */
[----:B------:R-:W5:Y:S04]  /*0350*/  LDG.E.U8 R8, desc[UR4][R18.64+0x2] ;  /* 0x0000020412087981 */ /* 0x000f68000c1e1100 */
        /* <DEDUP_REMOVED lines=19> */
[----:B------:R-:W5:Y:S01]  /*0490*/  LDG.E.U8 R4, desc[UR4][R18.64+0x1c] ;  /* 0x00001c0412047981 */ /* 0x000f62000c1e1100 */
[----:B--2---:R-:W-:-:S02]  /*04a0*/  ISETP.NE.AND P0, PT, R0, 0x2d, PT ;  /* 0x0000002d0000780c */ /* 0x004fc40003f05270 */
[----:B---3--:R-:W-:Y:S02]  /*04b0*/  PRMT R6, R3, 0x7604, R0 ;  /* 0x0000760403067816 */ /* 0x008fe40000000000 */
[----:B------:R-:W2:Y:S04]  /*04c0*/  LDG.E.U8 R0, desc[UR4][R18.64+0x14] ;  /* 0x0000140412007981 */ /* 0x000ea8000c1e1100 */
[----:B------:R0:W2:Y:S01]  /*04d0*/  LDG.E.U8 R3, desc[UR4][R18.64+0x15] ;  /* 0x0000150412037981 */ /* 0x0000a2000c1e1100 */
[----:B----4-:R-:W-:-:S05]  /*04e0*/  PRMT R16, R17, 0x7604, R16 ;  /* 0x0000760411107816 */ /* 0x010fca0000000010 */
[----:B------:R1:W-:Y:S01]  /*04f0*/  STL.U16 [R1+0xe], R16 ;  /* 0x00000e1001007387 */ /* 0x0003e20000100400 */
[----:B-----5:R-:W-:-:S03]  /*0500*/  PRMT R8, R27, 0x7604, R8 ;  /* 0x000076041b087816 */ /* 0x020fc60000000008 */
[----:B------:R3:W-:Y:S01]  /*0510*/  STL.U16 [R1], R6 ;  /* 0x0000000601007387 */ /* 0x0007e20000100400 */
[----:B------:R-:W-:Y:S02]  /*0520*/  PRMT R10, R25, 0x7604, R10 ;  /* 0x00007604190a7816 */ /* 0x000fe4000000000a */
[----:B-1----:R-:W-:Y:S01]  /*0530*/  SEL R16, RZ, 0x1, P0 ;  /* 0x00000001ff107807 */ /* 0x002fe20000000000 */
[----:B------:R-:W-:Y:S01]  /*0540*/  STL.U16 [R1+0x2], R8 ;  /* 0x0000020801007387 */ /* 0x000fe20000100400 */
[----:B------:R-:W-:-:S03]  /*0550*/  PRMT R12, R23, 0x7604, R12 ;  /* 0x00007604170c7816 */ /* 0x000fc6000000000c */
[----:B------:R1:W-:Y:S01]  /*0560*/  STL.U16 [R1+0xc], R10 ;  /* 0x00000c0a01007387 */ /* 0x0003e20000100400 */
[----:B------:R-:W-:-:S03]  /*0570*/  PRMT R14, R21, 0x7604, R14 ;  /* 0x00007604150e7816 */ /* 0x000fc6000000000e */
[----:B------:R4:W-:Y:S04]  /*0580*/  STL.U16 [R1+0x16], R12 ;  /* 0x0000160c01007387 */ /* 0x0009e80000100400 */
[----:B------:R5:W-:Y:S01]  /*0590*/  STL.U16 [R1+0x4], R14 ;  /* 0x0000040e01007387 */ /* 0x000be20000100400 */
[----:B0-----:R-:W-:Y:S02]  /*05a0*/  PRMT R18, R28, 0x7604, R15 ;  /* 0x000076041c127816 */ /* 0x001fe4000000000f */
[----:B------:R-:W-:-:S03]  /*05b0*/  PRMT R20, R13, 0x7604, R20 ;  /* 0x000076040d147816 */ /* 0x000fc60000000014 */
[----:B------:R-:W-:Y:S01]  /*05c0*/  STL.U16 [R1+0x18], R18 ;  /* 0x0000181201007387 */ /* 0x000fe20000100400 */
[----:B------:R-:W-:-:S03]  /*05d0*/  PRMT R22, R11, 0x7604, R22 ;  /* 0x000076040b167816 */ /* 0x000fc60000000016 */
[----:B------:R-:W-:Y:S01]  /*05e0*/  STL.U16 [R1+0x6], R20 ;  /* 0x0000061401007387 */ /* 0x000fe20000100400 */
[----:B------:R-:W-:-:S03]  /*05f0*/  PRMT R24, R9, 0x7604, R24 ;  /* 0x0000760409187816 */ /* 0x000fc60000000018 */
[----:B------:R-:W-:Y:S01]  /*0600*/  STL.U16 [R1+0x10], R22 ;  /* 0x0000101601007387 */ /* 0x000fe20000100400 */
[----:B---3--:R-:W-:Y:S02]  /*0610*/  PRMT R6, R26, 0x7604, R7 ;  /* 0x000076041a067816 */ /* 0x008fe40000000007 */
[----:B-1----:R-:W-:Y:S01]  /*0620*/  PRMT R10, RZ, 0x7604, R5 ;  /* 0x00007604ff0a7816 */ /* 0x002fe20000000005 */
[----:B------:R-:W-:Y:S01]  /*0630*/  IMAD.IADD R5, R1, 0x1, R16 ;  /* 0x0000000101057824 */ /* 0x000fe200078e0210 */
[----:B----4-:R-:W-:Y:S02]  /*0640*/  PRMT R12, RZ, 0x7604, R2 ;  /* 0x00007604ff0c7816 */ /* 0x010fe40000000002 */
[----:B-----5:R-:W-:Y:S01]  /*0650*/  PRMT R14, RZ, 0x7604, R4 ;  /* 0x00007604ff0e7816 */ /* 0x020fe20000000004 */
[----:B------:R-:W-:Y:S04]  /*0660*/  STL.U16 [R1+0x1a], R24 ;  /* 0x00001a1801007387 */ /* 0x000fe80000100400 */
[----:B------:R0:W-:Y:S04]  /*0670*/  STL.U16 [R1+0xa], R6 ;  /* 0x00000a0601007387 */ /* 0x0001e80000100400 */
[----:B------:R1:W-:Y:S04]  /*0680*/  STL.U16 [R1+0x8], R10 ;  /* 0x0000080a01007387 */ /* 0x0003e80000100400 */
[----:B------:R1:W-:Y:S04]  /*0690*/  STL.U16 [R1+0x12], R12 ;  /* 0x0000120c01007387 */ /* 0x0003e80000100400 */
[----:B------:R1:W-:Y:S01]  /*06a0*/  STL.U16 [R1+0x1c], R14 ;  /* 0x00001c0e01007387 */ /* 0x0003e20000100400 */
[----:B--2---:R-:W-:-:S05]  /*06b0*/  PRMT R8, R3, 0x7604, R0 ;  /* 0x0000760403087816 */ /* 0x004fca0000000000 */
[----:B------:R1:W-:Y:S04]  /*06c0*/  STL.U16 [R1+0x14], R8 ;  /* 0x0000140801007387 */ /* 0x0003e80000100400 */
[----:B------:R-:W2:Y:S01]  /*06d0*/  LDL.U8 R4, [R5] ;  /* 0x0000000005047983 */ /* 0x000ea20000100000 */
[----:B0-----:R-:W-:Y:S01]  /*06e0*/  IMAD.MOV.U32 R6, RZ, RZ, 0x3f800000 ;  /* 0x3f800000ff067424 */ /* 0x001fe200078e00ff */
[----:B------:R-:W-:Y:S01]  /*06f0*/  BSSY.RECONVERGENT B0, `(.L_x_0) ;  /* 0x000002d000007945 */ /* 0x000fe20003800200 */
[----:B------:R-:W-:Y:S02]  /*0700*/  IMAD.MOV.U32 R3, RZ, RZ, RZ ;  /* 0x000000ffff037224 */ /* 0x000fe400078e00ff */
[----:B------:R-:W-:Y:S01]  /*0710*/  IMAD.MOV.U32 R2, RZ, RZ, 0x41200000 ;  /* 0x41200000ff027424 */ /* 0x000fe200078e00ff */
[----:B------:R-:W-:-:S02]  /*0720*/  FSEL R6, -R6, 1, !P0 ;  /* 0x3f80000006067808 */ /* 0x000fc40004000100 */
[----:B--2---:R-:W-:-:S13]  /*0730*/  ISETP.NE.AND P1, PT, R4, RZ, PT ;  /* 0x000000ff0400720c */ /* 0x004fda0003f25270 */
[----:B-1----:R-:W-:Y:S05]  /*0740*/  @!P1 BRA `(.L_x_1) ;  /* 0x00000000009c9947 */ /* 0x002fea0003800000 */
[----:B------:R-:W-:Y:S02]  /*0750*/  IMAD.MOV.U32 R14, RZ, RZ, R5 ;  /* 0x000000ffff0e7224 */ /* 0x000fe400078e0005 */
[----:B------:R-:W-:Y:S02]  /*0760*/  IMAD.MOV.U32 R3, RZ, RZ, RZ ;  /* 0x000000ffff037224 */ /* 0x000fe400078e00ff */
[----:B------:R-:W-:-:S07]  /*0770*/  IMAD.MOV.U32 R15, RZ, RZ, RZ ;  /* 0x000000ffff0f7224 */ /* 0x000fce00078e00ff */
.L_x_6:
[----:B------:R-:W-:Y:S01]  /*0780*/  PRMT R5, R4, 0x9910, RZ ;  /* 0x0000991004057816 */ /* 0x000fe200000000ff */
[----:B------:R-:W-:Y:S01]  /*0790*/  BSSY.RECONVERGENT B1, `(.L_x_2) ;  /* 0x000001e000017945 */ /* 0x000fe20003800200 */
[----:B------:R-:W-:Y:S02]  /*07a0*/  IMAD.MOV.U32 R9, RZ, RZ, R15 ;  /* 0x000000ffff097224 */ /* 0x000fe400078e000f */
[----:B------:R-:W-:Y:S01]  /*07b0*/  ISETP.NE.AND P0, PT, R5, 0x2e, PT ;  /* 0x0000002e0500780c */ /* 0x000fe20003f05270 */
[----:B------:R-:W-:-:S12]  /*07c0*/  IMAD.MOV.U32 R15, RZ, RZ, 0x1 ;  /* 0x00000001ff0f7424 */ /* 0x000fd800078e00ff */
[----:B------:R-:W-:Y:S05]  /*07d0*/  @!P0 BRA `(.L_x_3) ;  /* 0x0000000000648947 */ /* 0x000fea0003800000 */
[----:B------:R-:W-:Y:S02]  /*07e0*/  VIADD R5, R4, 0xffffffd0 ;  /* 0xffffffd004057836 */ /* 0x000fe40000000000 */
[----:B------:R-:W-:-:S03]  /*07f0*/  IMAD.MOV.U32 R15, RZ, RZ, R9 ;  /* 0x000000ffff0f7224 */ /* 0x000fc600078e0009 */
[----:B------:R-:W-:-:S04]  /*0800*/  LOP3.LUT R5, R5, 0xff, RZ, 0xc0, !PT ;  /* 0x000000ff05057812 */ /* 0x000fc800078ec0ff */
[----:B------:R-:W-:-:S13]  /*0810*/  ISETP.GT.U32.AND P0, PT, R5, 0x9, PT ;  /* 0x000000090500780c */ /* 0x000fda0003f04070 */
[----:B------:R-:W-:Y:S05]  /*0820*/  @P0 BRA `(.L_x_3) ;  /* 0x0000000000500947 */ /* 0x000fea0003800000 */
[----:B------:R-:W-:Y:S01]  /*0830*/  IMAD.MOV.U32 R8, RZ, RZ, 0x3dcccccd ;  /* 0x3dcccccdff087424 */ /* 0x000fe200078e00ff */
[----:B------:R-:W0:Y:S01]  /*0840*/  FCHK P0, R6, 10 ;  /* 0x4120000006007902 */ /* 0x000e220000000000 */
[----:B------:R-:W-:Y:S01]  /*0850*/  IMAD.MOV.U32 R5, RZ, RZ, 0x3f800000 ;  /* 0x3f800000ff057424 */ /* 0x000fe200078e00ff */
[----:B------:R-:W-:Y:S01]  /*0860*/  ISETP.NE.AND P2, PT, R9, RZ, PT ;  /* 0x000000ff0900720c */ /* 0x000fe20003f45270 */
[----:B------:R-:W-:Y:S01]  /*0870*/  BSSY.RECONVERGENT B2, `(.L_x_4) ;  /* 0x000000c000027945 */ /* 0x000fe20003800200 */
[----:B------:R-:W-:Y:S01]  /*0880*/  LOP3.LUT R16, R4, 0xff, RZ, 0xc0, !PT ;  /* 0x000000ff04107812 */ /* 0x000fe200078ec0ff */
[----:B------:R-:W-:-:S04]  /*0890*/  FFMA R5, R8, -10, R5 ;  /* 0xc120000008057823 */ /* 0x000fc80000000005 */
[----:B------:R-:W-:Y:S01]  /*08a0*/  FFMA R5, R5, R8, 0.10000000149011611938 ;  /* 0x3dcccccd05057423 */ /* 0x000fe20000000008 */
[----:B------:R-:W-:-:S03]  /*08b0*/  VIADD R16, R16, 0xffffffd0 ;  /* 0xffffffd010107836 */ /* 0x000fc60000000000 */
[----:B------:R-:W-:-:S04]  /*08c0*/  FFMA R8, R6, R5, RZ ;  /* 0x0000000506087223 */ /* 0x000fc800000000ff */
[----:B------:R-:W-:-:S04]  /*08d0*/  FFMA R9, R8, -10, R6 ;  /* 0xc120000008097823 */ /* 0x000fc80000000006 */
[----:B------:R-:W-:Y:S01]  /*08e0*/  FFMA R5, R5, R9, R8 ;  /* 0x0000000905057223 */ /* 0x000fe20000000008 */
[----:B0-----:R-:W-:Y:S06]  /*08f0*/  @!P0 BRA `(.L_x_5) ;  /* 0x00000000000c8947 */ /* 0x001fec0003800000 */
[----:B------:R-:W-:-:S07]  /*0900*/  MOV R8, 0x920 ;  /* 0x0000092000087802 */ /* 0x000fce0000000f00 */
[----:B------:R-:W-:Y:S05]  /*0910*/  CALL.REL.NOINC `($__internal_1_$__cuda_sm3x_div_rn_noftz_f32_slowpath) ;  /* 0x0000000800947944 */ /* 0x000fea0003c00000 */
[----:B------:R-:W-:-:S07]  /*0920*/  IMAD.MOV.U32 R5, RZ, RZ, R9 ;  /* 0x000000ffff057224 */ /* 0x000fce00078e0009 */
.L_x_5:
[----:B------:R-:W-:Y:S05]  /*0930*/  BSYNC.RECONVERGENT B2 ;  /* 0x0000000000027941 */ /* 0x000fea0003800200 */
.L_x_4:
[----:B------:R-:W-:Y:S02]  /*0940*/  I2FP.F32.U32 R16, R16 ;  /* 0x0000001000107245 */ /* 0x000fe40000201000 */
[----:B------:R-:W-:-:S03]  /*0950*/  FSEL R6, R6, R5, !P2 ;  /* 0x0000000506067208 */ /* 0x000fc60005000000 */
[----:B------:R-:W-:-:S07]  /*0960*/  FFMA R3, R3, 10, R16 ;  /* 0x4120000003037823 */ /* 0x000fce0000000010 */
.L_x_3:
[----:B------:R-:W-:Y:S05]  /*0970*/  BSYNC.RECONVERGENT B1 ;  /* 0x0000000000017941 */ /* 0x000fea0003800200 */
.L_x_2:
[----:B------:R0:W2:Y:S02]  /*0980*/  LDL.U8 R4, [R14+0x1] ;  /* 0x000001000e047983 */ /* 0x0000a40000100000 */
[----:B0-----:R-:W-:Y:S01]  /*0990*/  VIADD R14, R14, 0x1 ;  /* 0x000000010e0e7836 */ /* 0x001fe20000000000 */
[----:B--2---:R-:W-:-:S13]  /*09a0*/  ISETP.NE.AND P0, PT, R4, RZ, PT ;  /* 0x000000ff0400720c */ /* 0x004fda0003f05270 */
[----:B------:R-:W-:Y:S05]  /*09b0*/  @P0 BRA `(.L_x_6) ;  /* 0xfffffffc00700947 */ /* 0x000fea000383ffff */
.L_x_1:
[----:B------:R-:W-:Y:S05]  /*09c0*/  BSYNC.RECONVERGENT B0 ;  /* 0x0000000000007941 */ /* 0x000fea0003800200 */
.L_x_0:
[----:B------:R-:W-:-:S04]  /*09d0*/  ISETP.NE.AND P0, PT, R7, 0x2d, PT ;  /* 0x0000002d0700780c */ /* 0x000fc80003f05270 */
[----:B------:R-:W-:-:S05]  /*09e0*/  SEL R4, RZ, 0x1, P0 ;  /* 0x00000001ff047807 */ /* 0x000fca0000000000 */
[----:B------:R-:W-:-:S05]  /*09f0*/  IMAD.IADD R15, R1, 0x1, R4 ;  /* 0x00000001010f7824 */ /* 0x000fca00078e0204 */
[----:B------:R-:W2:Y:S01]  /*0a00*/  LDL.U8 R4, [R15+0xa] ;  /* 0x00000a000f047983 */ /* 0x000ea20000100000 */
[----:B------:R-:W-:Y:S01]  /*0a10*/  IMAD.MOV.U32 R5, RZ, RZ, 0x3f800000 ;  /* 0x3f800000ff057424 */ /* 0x000fe200078e00ff */
[----:B------:R-:W-:Y:S01]  /*0a20*/  BSSY.RECONVERGENT B0, `(.L_x_7) ;  /* 0x000002d000007945 */ /* 0x000fe20003800200 */
[----:B------:R-:W-:Y:S01]  /*0a30*/  FMUL R7, R3, R6 ;  /* 0x0000000603077220 */ /* 0x000fe20000400000 */
[----:B------:R-:W-:Y:S02]  /*0a40*/  IMAD.MOV.U32 R14, RZ, RZ, RZ ;  /* 0x000000ffff0e7224 */ /* 0x000fe400078e00ff */
[----:B------:R-:W-:Y:S02]  /*0a50*/  FSEL R3, -R5, 1, !P0 ;  /* 0x3f80000005037808 */ /* 0x000fe40004000100 */
[----:B--2---:R-:W-:-:S13]  /*0a60*/  ISETP.NE.AND P1, PT, R4, RZ, PT ;  /* 0x000000ff0400720c */ /* 0x004fda0003f25270 */
[----:B------:R-:W-:Y:S05]  /*0a70*/  @!P1 BRA `(.L_x_8) ;  /* 0x00000000009c9947 */ /* 0x000fea0003800000 */
[----:B------:R-:W-:Y:S02]  /*0a80*/  VIADD R15, R15, 0xa ;  /* 0x0000000a0f0f7836 */ /* 0x000fe40000000000 */
[----:B------:R-:W-:Y:S02]  /*0a90*/  IMAD.MOV.U32 R14, RZ, RZ, RZ ;  /* 0x000000ffff0e7224 */ /* 0x000fe400078e00ff */
[----:B------:R-:W-:-:S07]  /*0aa0*/  IMAD.MOV.U32 R16, RZ, RZ, RZ ;  /* 0x000000ffff107224 */ /* 0x000fce00078e00ff */
.L_x_13:
        /* <DEDUP_REMOVED lines=13> */
[----:B------:R-:W-:Y:S01]  /*0b80*/  ISETP.NE.AND P2, PT, R8, RZ, PT ;  /* 0x000000ff0800720c */ /* 0x000fe20003f45270 */
[----:B------:R-:W-:Y:S01]  /*0b90*/  BSSY.RECONVERGENT B2, `(.L_x_11) ;  /* 0x000000d000027945 */ /* 0x000fe20003800200 */
[----:B------:R-:W-:Y:S01]  /*0ba0*/  FFMA R5, -R2, R6, 1 ;  /* 0x3f80000002057423 */ /* 0x000fe20000000106 */
[----:B------:R-:W-:-:S03]  /*0bb0*/  LOP3.LUT R17, R4, 0xff, RZ, 0xc0, !PT ;  /* 0x000000ff04117812 */ /* 0x000fc600078ec0ff */
[----:B------:R-:W-:Y:S02]  /*0bc0*/  FFMA R6, R5, R6, 0.10000000149011611938 ;  /* 0x3dcccccd05067423 */ /* 0x000fe40000000006 */
[----:B------:R-:W-:Y:S02]  /*0bd0*/  VIADD R17, R17, 0xffffffd0 ;  /* 0xffffffd011117836 */ /* 0x000fe40000000000 */
[----:B------:R-:W-:-:S04]  /*0be0*/  FFMA R5, R3, R6, RZ ;  /* 0x0000000603057223 */ /* 0x000fc800000000ff */
[----:B------:R-:W-:-:S04]  /*0bf0*/  FFMA R8, R5, -10, R3 ;  /* 0xc120000005087823 */ /* 0x000fc80000000003 */
[----:B------:R-:W-:Y:S01]  /*0c00*/  FFMA R6, R6, R8, R5 ;  /* 0x0000000806067223 */ /* 0x000fe20000000005 */
[----:B0-----:R-:W-:Y:S06]  /*0c10*/  @!P0 BRA `(.L_x_12) ;  /* 0x0000000000108947 */ /* 0x001fec0003800000 */
[----:B------:R-:W-:Y:S01]  /*0c20*/  IMAD.MOV.U32 R6, RZ, RZ, R3 ;  /* 0x000000ffff067224 */ /* 0x000fe200078e0003 */
[----:B------:R-:W-:-:S07]  /*0c30*/  MOV R8, 0xc50 ;  /* 0x00000c5000087802 */ /* 0x000fce0000000f00 */
[----:B------:R-:W-:Y:S05]  /*0c40*/  CALL.REL.NOINC `($__internal_1_$__cuda_sm3x_div_rn_noftz_f32_slowpath) ;  /* 0x0000000400c87944 */ /* 0x000fea0003c00000 */
[----:B------:R-:W-:-:S07]  /*0c50*/  IMAD.MOV.U32 R6, RZ, RZ, R9 ;  /* 0x000000ffff067224 */ /* 0x000fce00078e0009 */
.L_x_12:
[----:B------:R-:W-:Y:S05]  /*0c60*/  BSYNC.RECONVERGENT B2 ;  /* 0x0000000000027941 */ /* 0x000fea0003800200 */
.L_x_11:
[----:B------:R-:W-:Y:S02]  /*0c70*/  I2FP.F32.U32 R17, R17 ;  /* 0x0000001100117245 */ /* 0x000fe40000201000 */
[----:B------:R-:W-:-:S03]  /*0c80*/  FSEL R3, R3, R6, !P2 ;  /* 0x0000000603037208 */ /* 0x000fc60005000000 */
[----:B------:R-:W-:-:S07]  /*0c90*/  FFMA R14, R14, 10, R17 ;  /* 0x412000000e0e7823 */ /* 0x000fce0000000011 */
.L_x_10:
[----:B------:R-:W-:Y:S05]  /*0ca0*/  BSYNC.RECONVERGENT B1 ;  /* 0x0000000000017941 */ /* 0x000fea0003800200 */
.L_x_9:
[----:B------:R0:W2:Y:S02]  /*0cb0*/  LDL.U8 R4, [R15+0x1] ;  /* 0x000001000f047983 */ /* 0x0000a40000100000 */
[----:B0-----:R-:W-:Y:S01]  /*0cc0*/  VIADD R15, R15, 0x1 ;  /* 0x000000010f0f7836 */ /* 0x001fe20000000000 */
[----:B--2---:R-:W-:-:S13]  /*0cd0*/  ISETP.NE.AND P0, PT, R4, RZ, PT ;  /* 0x000000ff0400720c */ /* 0x004fda0003f05270 */
[----:B------:R-:W-:Y:S05]  /*0ce0*/  @P0 BRA `(.L_x_13) ;  /* 0xfffffffc00700947 */ /* 0x000fea000383ffff */
.L_x_8:
[----:B------:R-:W-:Y:S05]  /*0cf0*/  BSYNC.RECONVERGENT B0 ;  /* 0x0000000000007941 */ /* 0x000fea0003800200 */
.L_x_7:
        /* <DEDUP_REMOVED lines=11> */
[----:B------:R-:W-:Y:S01]  /*0db0*/  VIADD R15, R15, 0x14 ;  /* 0x000000140f0f7836 */ /* 0x000fe20000000000 */
[----:B------:R-:W-:Y:S01]  /*0dc0*/  PRMT R4, R0, 0x7610, R4 ;  /* 0x0000761000047816 */ /* 0x000fe20000000004 */
[----:B------:R-:W-:Y:S02]  /*0dd0*/  IMAD.MOV.U32 R14, RZ, RZ, RZ ;  /* 0x000000ffff0e7224 */ /* 0x000fe400078e00ff */
[----:B------:R-:W-:-:S07]  /*0de0*/  IMAD.MOV.U32 R16, RZ, RZ, RZ ;  /* 0x000000ffff107224 */ /* 0x000fce00078e00ff */
.L_x_20:
        /* <DEDUP_REMOVED lines=17> */
[----:B------:R-:W-:-:S04]  /*0f00*/  FFMA R0, R0, R5, 0.10000000149011611938 ;  /* 0x3dcccccd00007423 */ /* 0x000fc80000000005 */
[----:B------:R-:W-:-:S04]  /*0f10*/  FFMA R5, R0, R6, RZ ;  /* 0x0000000600057223 */ /* 0x000fc800000000ff */
[----:B------:R-:W-:-:S04]  /*0f20*/  FFMA R8, R5, -10, R6 ;  /* 0xc120000005087823 */ /* 0x000fc80000000006 */
[----:B------:R-:W-:Y:S01]  /*0f30*/  FFMA R5, R0, R8, R5 ;  /* 0x0000000800057223 */ /* 0x000fe20000000005 */
[----:B------:R-:W-:Y:S01]  /*0f40*/  VIADD R0, R4, 0xffffffd0 ;  /* 0xffffffd004007836 */ /* 0x000fe20000000000 */
[----:B0-----:R-:W-:Y:S06]  /*0f50*/  @!P0 BRA `(.L_x_19) ;  /* 0x00000000000c8947 */ /* 0x001fec0003800000 */
[----:B------:R-:W-:-:S07]  /*0f60*/  MOV R8, 0xf80 ;  /* 0x00000f8000087802 */ /* 0x000fce0000000f00 */
[----:B------:R-:W-:Y:S05]  /*0f70*/  CALL.REL.NOINC `($__internal_1_$__cuda_sm3x_div_rn_noftz_f32_slowpath) ;  /* 0x0000000000fc7944 */ /* 0x000fea0003c00000 */
[----:B------:R-:W-:-:S07]  /*0f80*/  IMAD.MOV.U32 R5, RZ, RZ, R9 ;  /* 0x000000ffff057224 */ /* 0x000fce00078e0009 */
.L_x_19:
[----:B------:R-:W-:Y:S05]  /*0f90*/  BSYNC.RECONVERGENT B2 ;  /* 0x0000000000027941 */ /* 0x000fea0003800200 */
.L_x_18:
[----:B------:R-:W-:Y:S02]  /*0fa0*/  I2FP.F32.U32 R9, R0 ;  /* 0x0000000000097245 */ /* 0x000fe40000201000 */
[----:B------:R-:W-:-:S03]  /*0fb0*/  FSEL R6, R6, R5, !P2 ;  /* 0x0000000506067208 */ /* 0x000fc60005000000 */
[----:B------:R-:W-:-:S07]  /*0fc0*/  FFMA R14, R14, 10, R9 ;  /* 0x412000000e0e7823 */ /* 0x000fce0000000009 */
.L_x_17:
[----:B------:R-:W-:Y:S05]  /*0fd0*/  BSYNC.RECONVERGENT B1 ;  /* 0x0000000000017941 */ /* 0x000fea0003800200 */
.L_x_16:
[----:B------:R0:W2:Y:S02]  /*0fe0*/  LDL.U8 R4, [R15+0x1] ;  /* 0x000001000f047983 */ /* 0x0000a40000100000 */
[----:B0-----:R-:W-:Y:S01]  /*0ff0*/  VIADD R15, R15, 0x1 ;  /* 0x000000010f0f7836 */ /* 0x001fe20000000000 */
[----:B--2---:R-:W-:-:S13]  /*1000*/  ISETP.NE.AND P0, PT, R4, RZ, PT ;  /* 0x000000ff0400720c */ /* 0x004fda0003f05270 */
[----:B------:R-:W-:Y:S05]  /*1010*/  @P0 BRA `(.L_x_20) ;  /* 0xfffffffc00740947 */ /* 0x000fea000383ffff */
.L_x_15:
[----:B------:R-:W-:Y:S05]  /*1020*/  BSYNC.RECONVERGENT B0 ;  /* 0x0000000000007941 */ /* 0x000fea0003800200 */
.L_x_14:
[----:B------:R-:W-:Y:S01]  /*1030*/  FMUL R0, R3, R3 ;  /* 0x0000000303007220 */ /* 0x000fe20000400000 */
[----:B------:R-:W-:Y:S01]  /*1040*/  FMUL R6, R14, R6 ;  /* 0x000000060e067220 */ /* 0x000fe20000400000 */
[----:B------:R-:W-:Y:S02]  /*1050*/  BSSY.RECONVERGENT B0, `(.L_x_21) ;  /* 0x000000e000007945 */ /* 0x000fe40003800200 */
[----:B------:R-:W-:-:S04]  /*1060*/  FFMA R7, R7, R7, R0 ;  /* 0x0000000707077223 */ /* 0x000fc80000000000 */
[----:B------:R-:W-:-:S04]  /*1070*/  FFMA R3, R6, R6, R7 ;  /* 0x0000000606037223 */ /* 0x000fc80000000007 */
[----:B------:R-:W-:Y:S01]  /*1080*/  VIADD R0, R3, 0xf3000000 ;  /* 0xf300000003007836 */ /* 0x000fe20000000000 */
[----:B------:R0:W1:Y:S04]  /*1090*/  MUFU.RSQ R2, R3 ;  /* 0x0000000300027308 */ /* 0x0000680000001400 */
[----:B------:R-:W-:-:S13]  /*10a0*/  ISETP.GT.U32.AND P0, PT, R0, 0x727fffff, PT ;  /* 0x727fffff0000780c */ /* 0x000fda0003f04070 */
[----:B01----:R-:W-:Y:S05]  /*10b0*/  @!P0 BRA `(.L_x_22) ;  /* 0x00000000000c8947 */ /* 0x003fea0003800000 */
[----:B------:R-:W-:-:S07]  /*10c0*/  MOV R7, 0x10e0 ;  /* 0x000010e000077802 */ /* 0x000fce0000000f00 */
[----:B------:R-:W-:Y:S05]  /*10d0*/  CALL.REL.NOINC `($__internal_0_$__cuda_sm20_sqrt_rn_f32_slowpath) ;  /* 0x0000000000447944 */ /* 0x000fea0003c00000 */
[----:B------:R-:W-:Y:S05]  /*10e0*/  BRA `(.L_x_23) ;  /* 0x0000000000107947 */ /* 0x000fea0003800000 */
.L_x_22:
[----:B------:R-:W-:Y:S01]  /*10f0*/  FMUL.FTZ R0, R3, R2 ;  /* 0x0000000203007220 */ /* 0x000fe20000410000 */
[----:B------:R-:W-:-:S03]  /*1100*/  FMUL.FTZ R2, R2, 0.5 ;  /* 0x3f00000002027820 */ /* 0x000fc60000410000 */
[----:B------:R-:W-:-:S04]  /*1110*/  FFMA R3, -R0, R0, R3 ;  /* 0x0000000000037223 */ /* 0x000fc80000000103 */
[----:B------:R-:W-:-:S07]  /*1120*/  FFMA R0, R3, R2, R0 ;  /* 0x0000000203007223 */ /* 0x000fce0000000000 */
.L_x_23:
[----:B------:R-:W-:Y:S05]  /*1130*/  BSYNC.RECONVERGENT B0 ;  /* 0x0000000000007941 */ /* 0x000fea0003800200 */
.L_x_21:
[----:B------:R-:W-:-:S04]  /*1140*/  FSETP.GTU.AND P0, PT, R0, 30, PT ;  /* 0x41f000000000780b */ /* 0x000fc80003f0c000 */
[----:B------:R-:W-:-:S13]  /*1150*/  FSETP.LTU.OR P0, PT, R0, 12, P0 ;  /* 0x414000000000780b */ /* 0x000fda0000709400 */
[----:B------:R-:W-:Y:S05]  /*1160*/  @P0 EXIT ;  /* 0x000000000000094d */ /* 0x000fea0003800000 */
[----:B------:R-:W0:Y:S01]  /*1170*/  S2R R0, SR_LANEID ;  /* 0x0000000000007919 */ /* 0x000e220000000000 */
[----:B------:R-:W1:Y:S01]  /*1180*/  LDC.64 R2, c[0x0][0x390] ;  /* 0x0000e400ff027b82 */ /* 0x000e620000000a00 */
[----:B------:R-:W-:Y:S02]  /*1190*/  VOTEU.ANY UR6, UPT, PT ;  /* 0x0000000000067886 */ /* 0x000fe400038e0100 */
[----:B------:R-:W-:Y:S02]  /*11a0*/  UFLO.U32 UR7, UR6 ;  /* 0x00000006000772bd */ /* 0x000fe400080e0000 */
[----:B------:R-:W1:Y:S04]  /*11b0*/  POPC R5, UR6 ;  /* 0x0000000600057d09 */ /* 0x000e680008000000 */
[----:B0-----:R-:W-:-:S13]  /*11c0*/  ISETP.EQ.U32.AND P0, PT, R0, UR7, PT ;  /* 0x0000000700007c0c */ /* 0x001fda000bf02070 */
[----:B-1----:R-:W-:Y:S01]  /*11d0*/  @P0 REDG.E.ADD.STRONG.GPU desc[UR4][R2.64], R5 ;  /* 0x000000050200098e */ /* 0x002fe2000c12e104 */
[----:B------:R-:W-:Y:S05]  /*11e0*/  EXIT ;  /* 0x000000000000794d */ /* 0x000fea0003800000 */
        .weak           $__internal_0_$__cuda_sm20_sqrt_rn_f32_slowpath
        .type           $__internal_0_$__cuda_sm20_sqrt_rn_f32_slowpath,@function
        .size           $__internal_0_$__cuda_sm20_sqrt_rn_f32_slowpath,($__internal_1_$__cuda_sm3x_div_rn_noftz_f32_slowpath - $__internal_0_$__cuda_sm20_sqrt_rn_f32_slowpath)
$__internal_0_$__cuda_sm20_sqrt_rn_f32_slowpath:
[----:B------:R-:W-:-:S13]  /*11f0*/  LOP3.LUT P0, RZ, R3, 0x7fffffff, RZ, 0xc0, !PT ;  /* 0x7fffffff03ff7812 */ /* 0x000fda000780c0ff */
[----:B------:R-:W-:Y:S01]  /*1200*/  @!P0 IMAD.MOV.U32 R2, RZ, RZ, R3 ;  /* 0x000000ffff028224 */ /* 0x000fe200078e0003 */
[----:B------:R-:W-:Y:S06]  /*1210*/  @!P0 BRA `(.L_x_24) ;  /* 0x0000000000448947 */ /* 0x000fec0003800000 */
[----:B------:R-:W-:Y:S01]  /*1220*/  FSETP.GEU.FTZ.AND P0, PT, R3, RZ, PT ;  /* 0x000000ff0300720b */ /* 0x000fe20003f1e000 */
[----:B------:R-:W-:-:S12]  /*1230*/  IMAD.MOV.U32 R0, RZ, RZ, R3 ;  /* 0x000000ffff007224 */ /* 0x000fd800078e0003 */
[----:B------:R-:W-:Y:S01]  /*1240*/  @!P0 IMAD.MOV.U32 R2, RZ, RZ, 0x7fffffff ;  /* 0x7fffffffff028424 */ /* 0x000fe200078e00ff */
[----:B------:R-:W-:Y:S06]  /*1250*/  @!P0 BRA `(.L_x_24) ;  /* 0x0000000000348947 */ /* 0x000fec0003800000 */
[----:B------:R-:W-:-:S13]  /*1260*/  FSETP.GTU.FTZ.AND P0, PT, |R0|, +INF , PT ;  /* 0x7f8000000000780b */ /* 0x000fda0003f1c200 */
[----:B------:R-:W-:Y:S01]  /*1270*/  @P0 FADD.FTZ R2, R0, 1 ;  /* 0x3f80000000020421 */ /* 0x000fe20000010000 */
[----:B------:R-:W-:Y:S06]  /*1280*/  @P0 BRA `(.L_x_24) ;  /* 0x0000000000280947 */ /* 0x000fec0003800000 */
[----:B------:R-:W-:-:S13]  /*1290*/  FSETP.NEU.FTZ.AND P0, PT, |R0|, +INF , PT ;  /* 0x7f8000000000780b */ /* 0x000fda0003f1d200 */
[----:B------:R-:W-:-:S04]  /*12a0*/  @P0 FFMA R3, R0, 1.84467440737095516160e+19, RZ ;  /* 0x5f80000000030823 */ /* 0x000fc800000000ff */
[----:B------:R-:W0:Y:S02]  /*12b0*/  @P0 MUFU.RSQ R2, R3 ;  /* 0x0000000300020308 */ /* 0x000e240000001400 */
[----:B0-----:R-:W-:Y:S01]  /*12c0*/  @P0 FMUL.FTZ R4, R3, R2 ;  /* 0x0000000203040220 */ /* 0x001fe20000410000 */
[----:B------:R-:W-:Y:S01]  /*12d0*/  @P0 FMUL.FTZ R6, R2, 0.5 ;  /* 0x3f00000002060820 */ /* 0x000fe20000410000 */
[----:B------:R-:W-:Y:S02]  /*12e0*/  @!P0 IMAD.MOV.U32 R2, RZ, RZ, R0 ;  /* 0x000000ffff028224 */ /* 0x000fe400078e0000 */
[----:B------:R-:W-:-:S04]  /*12f0*/  @P0 FADD.FTZ R5, -R4, -RZ ;  /* 0x800000ff04050221 */ /* 0x000fc80000010100 */
[----:B------:R-:W-:-:S04]  /*1300*/  @P0 FFMA R5, R4, R5, R3 ;  /* 0x0000000504050223 */ /* 0x000fc80000000003 */
[----:B------:R-:W-:-:S04]  /*1310*/  @P0 FFMA R5, R5, R6, R4 ;  /* 0x0000000605050223 */ /* 0x000fc80000000004 */
[----:B------:R-:W-:-:S07]  /*1320*/  @P0 FMUL.FTZ R2, R5, 2.3283064365386962891e-10 ;  /* 0x2f80000005020820 */ /* 0x000fce0000410000 */
.L_x_24:
[----:B------:R-:W-:Y:S02]  /*1330*/  IMAD.MOV.U32 R0, RZ, RZ, R2 ;  /* 0x000000ffff007224 */ /* 0x000fe400078e0002 */
[----:B------:R-:W-:Y:S02]  /*1340*/  IMAD.MOV.U32 R2, RZ, RZ, R7 ;  /* 0x000000ffff027224 */ /* 0x000fe400078e0007 */
[----:B------:R-:W-:-:S04]  /*1350*/  IMAD.MOV.U32 R3, RZ, RZ, 0x0 ;  /* 0x00000000ff037424 */ /* 0x000fc800078e00ff */
[----:B------:R-:W-:Y:S05]  /*1360*/  RET.REL.NODEC R2 `(_Z10checkerSerPcPlPi) ;  /* 0xffffffec02247950 */ /* 0x000fea0003c3ffff */
        .weak           $__internal_1_$__cuda_sm3x_div_rn_noftz_f32_slowpath
        .type           $__internal_1_$__cuda_sm3x_div_rn_noftz_f32_slowpath,@function
        .size           $__internal_1_$__cuda_sm3x_div_rn_noftz_f32_slowpath,(.L_x_38 - $__internal_1_$__cuda_sm3x_div_rn_noftz_f32_slowpath)
$__internal_1_$__cuda_sm3x_div_rn_noftz_f32_slowpath:
[----:B------:R-:W-:Y:S01]  /*1370*/  SHF.R.U32.HI R5, RZ, 0x17, R2 ;  /* 0x00000017ff057819 */ /* 0x000fe20000011602 */
[----:B------:R-:W-:Y:S01]  /*1380*/  BSSY.RECONVERGENT B3, `(.L_x_25) ;  /* 0x0000065000037945 */ /* 0x000fe20003800200 */
[--C-:B------:R-:W-:Y:S01]  /*1390*/  SHF.R.U32.HI R10, RZ, 0x17, R6.reuse ;  /* 0x00000017ff0a7819 */ /* 0x100fe20000011606 */
[----:B------:R-:W-:Y:S01]  /*13a0*/  IMAD.MOV.U32 R11, RZ, RZ, R6 ;  /* 0x000000ffff0b7224 */ /* 0x000fe200078e0006 */
[----:B------:R-:W-:Y:S01]  /*13b0*/  LOP3.LUT R5, R5, 0xff, RZ, 0xc0, !PT ;  /* 0x000000ff05057812 */ /* 0x000fe200078ec0ff */
[----:B------:R-:W-:Y:S01]  /*13c0*/  IMAD.MOV.U32 R12, RZ, RZ, 0x41200000 ;  /* 0x41200000ff0c7424 */ /* 0x000fe200078e00ff */
[----:B------:R-:W-:-:S03]  /*13d0*/  LOP3.LUT R10, R10, 0xff, RZ, 0xc0, !PT ;  /* 0x000000ff0a0a7812 */ /* 0x000fc600078ec0ff */
[----:B------:R-:W-:Y:S02]  /*13e0*/  VIADD R13, R5, 0xffffffff ;  /* 0xffffffff050d7836 */ /* 0x000fe40000000000 */
[----:B------:R-:W-:-:S03]  /*13f0*/  VIADD R18, R10, 0xffffffff ;  /* 0xffffffff0a127836 */ /* 0x000fc60000000000 */
[----:B------:R-:W-:-:S04]  /*1400*/  ISETP.GT.U32.AND P0, PT, R13, 0xfd, PT ;  /* 0x000000fd0d00780c */ /* 0x000fc80003f04070 */
[----:B------:R-:W-:-:S13]  /*1410*/  ISETP.GT.U32.OR P0, PT, R18, 0xfd, P0 ;  /* 0x000000fd1200780c */ /* 0x000fda0000704470 */
[----:B------:R-:W-:Y:S01]  /*1420*/  @!P0 IMAD.MOV.U32 R9, RZ, RZ, RZ ;  /* 0x000000ffff098224 */ /* 0x000fe200078e00ff */
[----:B------:R-:W-:Y:S06]  /*1430*/  @!P0 BRA `(.L_x_26) ;  /* 0x0000000000608947 */ /* 0x000fec0003800000 */
[----:B------:R-:W-:Y:S01]  /*1440*/  IMAD.MOV.U32 R4, RZ, RZ, 0x41200000 ;  /* 0x41200000ff047424 */ /* 0x000fe200078e00ff */
[----:B------:R-:W-:-:S04]  /*1450*/  FSETP.GTU.FTZ.AND P0, PT, |R6|, +INF , PT ;  /* 0x7f8000000600780b */ /* 0x000fc80003f1c200 */
[----:B------:R-:W-:-:S04]  /*1460*/  FSETP.GTU.FTZ.AND P1, PT, |R4|, +INF , PT ;  /* 0x7f8000000400780b */ /* 0x000fc80003f3c200 */
[----:B------:R-:W-:-:S13]  /*1470*/  PLOP3.LUT P0, PT, P0, P1, PT, 0xf8, 0x8f ;  /* 0x00000000008f781c */ /* 0x000fda0000703f70 */
[----:B------:R-:W-:Y:S05]  /*1480*/  @P0 BRA `(.L_x_27) ;  /* 0x00000004004c0947 */ /* 0x000fea0003800000 */
[----:B------:R-:W-:-:S13]  /*1490*/  LOP3.LUT P0, RZ, R12, 0x7fffffff, R11, 0xc8, !PT ;  /* 0x7fffffff0cff7812 */ /* 0x000fda000780c80b */
[----:B------:R-:W-:Y:S05]  /*14a0*/  @!P0 BRA `(.L_x_28) ;  /* 0x00000004003c8947 */ /* 0x000fea0003800000 */
[----:B------:R-:W-:Y:S02]  /*14b0*/  FSETP.NEU.FTZ.AND P3, PT, |R6|, +INF , PT ;  /* 0x7f8000000600780b */ /* 0x000fe40003f7d200 */
[----:B------:R-:W-:Y:S02]  /*14c0*/  FSETP.NEU.FTZ.AND P1, PT, |R4|, +INF , PT ;  /* 0x7f8000000400780b */ /* 0x000fe40003f3d200 */
[----:B------:R-:W-:-:S11]  /*14d0*/  FSETP.NEU.FTZ.AND P0, PT, |R6|, +INF , PT ;  /* 0x7f8000000600780b */ /* 0x000fd60003f1d200 */
[----:B------:R-:W-:Y:S05]  /*14e0*/  @!P1 BRA !P3, `(.L_x_28) ;  /* 0x00000004002c9947 */ /* 0x000fea0005800000 */
[----:B------:R-:W-:-:S04]  /*14f0*/  LOP3.LUT P3, RZ, R11, 0x7fffffff, RZ, 0xc0, !PT ;  /* 0x7fffffff0bff7812 */ /* 0x000fc8000786c0ff */
[----:B------:R-:W-:-:S13]  /*1500*/  PLOP3.LUT P1, PT, P1, P3, PT, 0x2f, 0xf2 ;  /* 0x0000000000f2781c */ /* 0x000fda0000f26577 */
[----:B------:R-:W-:Y:S05]  /*1510*/  @P1 BRA `(.L_x_29) ;  /* 0x0000000400181947 */ /* 0x000fea0003800000 */
[----:B------:R-:W-:-:S04]  /*1520*/  LOP3.LUT P1, RZ, R12, 0x7fffffff, RZ, 0xc0, !PT ;  /* 0x7fffffff0cff7812 */ /* 0x000fc8000782c0ff */
[----:B------:R-:W-:-:S13]  /*1530*/  PLOP3.LUT P0, PT, P0, P1, PT, 0x2f, 0xf2 ;  /* 0x0000000000f2781c */ /* 0x000fda0000702577 */
[----:B------:R-:W-:Y:S05]  /*1540*/  @P0 BRA `(.L_x_30) ;  /* 0x0000000400000947 */ /* 0x000fea0003800000 */
[----:B------:R-:W-:Y:S02]  /*1550*/  ISETP.GE.AND P0, PT, R18, RZ, PT ;  /* 0x000000ff1200720c */ /* 0x000fe40003f06270 */
[----:B------:R-:W-:-:S11]  /*1560*/  ISETP.GE.AND P1, PT, R13, RZ, PT ;  /* 0x000000ff0d00720c */ /* 0x000fd60003f26270 */
[----:B------:R-:W-:Y:S02]  /*1570*/  @P0 IMAD.MOV.U32 R9, RZ, RZ, RZ ;  /* 0x000000ffff090224 */ /* 0x000fe400078e00ff */
[----:B------:R-:W-:Y:S01]  /*1580*/  @!P0 FFMA R11, R6, 1.84467440737095516160e+19, RZ ;  /* 0x5f800000060b8823 */ /* 0x000fe200000000ff */
[----:B------:R-:W-:Y:S02]  /*1590*/  @!P0 IMAD.MOV.U32 R9, RZ, RZ, -0x40 ;  /* 0xffffffc0ff098424 */ /* 0x000fe400078e00ff */
[----:B------:R-:W-:Y:S02]  /*15a0*/  @!P1 FFMA R12, R4, 1.84467440737095516160e+19, RZ ;  /* 0x5f800000040c9823 */ /* 0x000fe400000000ff */
[----:B------:R-:W-:-:S07]  /*15b0*/  @!P1 VIADD R9, R9, 0x40 ;  /* 0x0000004009099836 */ /* 0x000fce0000000000 */
.L_x_26:
[----:B------:R-:W-:Y:S01]  /*15c0*/  LEA R13, R5, 0xc0800000, 0x17 ;  /* 0xc0800000050d7811 */ /* 0x000fe200078eb8ff */
[----:B------:R-:W-:Y:S01]  /*15d0*/  VIADD R10, R10, 0xffffff81 ;  /* 0xffffff810a0a7836 */ /* 0x000fe20000000000 */
[----:B------:R-:W-:Y:S03]  /*15e0*/  BSSY.RECONVERGENT B4, `(.L_x_31) ;  /* 0x0000035000047945 */ /* 0x000fe60003800200 */
[----:B------:R-:W-:Y:S02]  /*15f0*/  IMAD.IADD R18, R12, 0x1, -R13 ;  /* 0x000000010c127824 */ /* 0x000fe400078e0a0d */
[C---:B------:R-:W-:Y:S01]  /*1600*/  IMAD R4, R10.reuse, -0x800000, R11 ;  /* 0xff8000000a047824 */ /* 0x040fe200078e020b */
[----:B------:R-:W-:Y:S01]  /*1610*/  IADD3 R10, PT, PT, R10, 0x7f, -R5 ;  /* 0x0000007f0a0a7810 */ /* 0x000fe20007ffe805 */
[----:B------:R-:W0:Y:S01]  /*1620*/  MUFU.RCP R12, R18 ;  /* 0x00000012000c7308 */ /* 0x000e220000001000 */
[----:B------:R-:W-:-:S03]  /*1630*/  FADD.FTZ R13, -R18, -RZ ;  /* 0x800000ff120d7221 */ /* 0x000fc60000010100 */
[----:B------:R-:W-:Y:S02]  /*1640*/  IMAD.IADD R9, R10, 0x1, R9 ;  /* 0x000000010a097824 */ /* 0x000fe400078e0209 */
[----:B0-----:R-:W-:-:S04]  /*1650*/  FFMA R19, R12, R13, 1 ;  /* 0x3f8000000c137423 */ /* 0x001fc8000000000d */
[----:B------:R-:W-:-:S04]  /*1660*/  FFMA R11, R12, R19, R12 ;  /* 0x000000130c0b7223 */ /* 0x000fc8000000000c */
[----:B------:R-:W-:-:S04]  /*1670*/  FFMA R12, R4, R11, RZ ;  /* 0x0000000b040c7223 */ /* 0x000fc800000000ff */
[----:B------:R-:W-:-:S04]  /*1680*/  FFMA R19, R13, R12, R4 ;  /* 0x0000000c0d137223 */ /* 0x000fc80000000004 */
[----:B------:R-:W-:-:S04]  /*1690*/  FFMA R12, R11, R19, R12 ;  /* 0x000000130b0c7223 */ /* 0x000fc8000000000c */
[----:B------:R-:W-:-:S04]  /*16a0*/  FFMA R13, R13, R12, R4 ;  /* 0x0000000c0d0d7223 */ /* 0x000fc80000000004 */
[----:B------:R-:W-:-:S05]  /*16b0*/  FFMA R4, R11, R13, R12 ;  /* 0x0000000d0b047223 */ /* 0x000fca000000000c */
[----:B------:R-:W-:-:S04]  /*16c0*/  SHF.R.U32.HI R5, RZ, 0x17, R4 ;  /* 0x00000017ff057819 */ /* 0x000fc80000011604 */
[----:B------:R-:W-:-:S05]  /*16d0*/  LOP3.LUT R10, R5, 0xff, RZ, 0xc0, !PT ;  /* 0x000000ff050a7812 */ /* 0x000fca00078ec0ff */
[----:B------:R-:W-:-:S04]  /*16e0*/  IMAD.IADD R5, R10, 0x1, R9 ;  /* 0x000000010a057824 */ /* 0x000fc800078e0209 */
[----:B------:R-:W-:-:S05]  /*16f0*/  VIADD R10, R5, 0xffffffff ;  /* 0xffffffff050a7836 */ /* 0x000fca0000000000 */
[----:B------:R-:W-:-:S13]  /*1700*/  ISETP.GE.U32.AND P0, PT, R10, 0xfe, PT ;  /* 0x000000fe0a00780c */ /* 0x000fda0003f06070 */
[----:B------:R-:W-:Y:S05]  /*1710*/  @!P0 BRA `(.L_x_32) ;  /* 0x0000000000808947 */ /* 0x000fea0003800000 */
[----:B------:R-:W-:-:S13]  /*1720*/  ISETP.GT.AND P0, PT, R5, 0xfe, PT ;  /* 0x000000fe0500780c */ /* 0x000fda0003f04270 */
[----:B------:R-:W-:Y:S05]  /*1730*/  @P0 BRA `(.L_x_33) ;  /* 0x00000000006c0947 */ /* 0x000fea0003800000 */
[----:B------:R-:W-:-:S13]  /*1740*/  ISETP.GE.AND P0, PT, R5, 0x1, PT ;  /* 0x000000010500780c */ /* 0x000fda0003f06270 */
[----:B------:R-:W-:Y:S05]  /*1750*/  @P0 BRA `(.L_x_34) ;  /* 0x0000000000740947 */ /* 0x000fea0003800000 */
[----:B------:R-:W-:Y:S02]  /*1760*/  ISETP.GE.AND P0, PT, R5, -0x18, PT ;  /* 0xffffffe80500780c */ /* 0x000fe40003f06270 */
[----:B------:R-:W-:-:S11]  /*1770*/  LOP3.LUT R4, R4, 0x80000000, RZ, 0xc0, !PT ;  /* 0x8000000004047812 */ /* 0x000fd600078ec0ff */
[----:B------:R-:W-:Y:S05]  /*1780*/  @!P0 BRA `(.L_x_34) ;  /* 0x0000000000688947 */ /* 0x000fea0003800000 */
[CCC-:B------:R-:W-:Y:S01]  /*1790*/  FFMA.RZ R10, R11.reuse, R13.reuse, R12.reuse ;  /* 0x0000000d0b0a7223 */ /* 0x1c0fe2000000c00c */
[CCC-:B------:R-:W-:Y:S01]  /*17a0*/  FFMA.RP R9, R11.reuse, R13.reuse, R12.reuse ;  /* 0x0000000d0b097223 */ /* 0x1c0fe2000000800c */
[----:B------:R-:W-:Y:S01]  /*17b0*/  FFMA.RM R12, R11, R13, R12 ;  /* 0x0000000d0b0c7223 */ /* 0x000fe2000000400c */
[C---:B------:R-:W-:Y:S01]  /*17c0*/  VIADD R11, R5.reuse, 0x20 ;  /* 0x00000020050b7836 */ /* 0x040fe20000000000 */
[C---:B------:R-:W-:Y:S02]  /*17d0*/  ISETP.NE.AND P3, PT, R5.reuse, RZ, PT ;  /* 0x000000ff0500720c */ /* 0x040fe40003f65270 */
[----:B------:R-:W-:Y:S02]  /*17e0*/  LOP3.LUT R10, R10, 0x7fffff, RZ, 0xc0, !PT ;  /* 0x007fffff0a0a7812 */ /* 0x000fe400078ec0ff */
[----:B------:R-:W-:Y:S01]  /*17f0*/  ISETP.NE.AND P1, PT, R5, RZ, PT ;  /* 0x000000ff0500720c */ /* 0x000fe20003f25270 */
[----:B------:R-:W-:Y:S01]  /*1800*/  IMAD.MOV R5, RZ, RZ, -R5 ;  /* 0x000000ffff057224 */ /* 0x000fe200078e0a05 */
[----:B------:R-:W-:-:S02]  /*1810*/  LOP3.LUT R10, R10, 0x800000, RZ, 0xfc, !PT ;  /* 0x008000000a0a7812 */ /* 0x000fc400078efcff */
[----:B------:R-:W-:Y:S02]  /*1820*/  FSETP.NEU.FTZ.AND P0, PT, R9, R12, PT ;  /* 0x0000000c0900720b */ /* 0x000fe40003f1d000 */
[----:B------:R-:W-:Y:S02]  /*1830*/  SHF.L.U32 R11, R10, R11, RZ ;  /* 0x0000000b0a0b7219 */ /* 0x000fe400000006ff */
[----:B------:R-:W-:Y:S02]  /*1840*/  SEL R5, R5, RZ, P3 ;  /* 0x000000ff05057207 */ /* 0x000fe40001800000 */
[----:B------:R-:W-:Y:S02]  /*1850*/  ISETP.NE.AND P1, PT, R11, RZ, P1 ;  /* 0x000000ff0b00720c */ /* 0x000fe40000f25270 */
[----:B------:R-:W-:Y:S02]  /*1860*/  SHF.R.U32.HI R5, RZ, R5, R10 ;  /* 0x00000005ff057219 */ /* 0x000fe4000001160a */
[----:B------:R-:W-:-:S02]  /*1870*/  PLOP3.LUT P0, PT, P0, P1, PT, 0xf8, 0x8f ;  /* 0x00000000008f781c */ /* 0x000fc40000703f70 */
[----:B------:R-:W-:Y:S02]  /*1880*/  SHF.R.U32.HI R10, RZ, 0x1, R5 ;  /* 0x00000001ff0a7819 */ /* 0x000fe40000011605 */
[----:B------:R-:W-:-:S04]  /*1890*/  SEL R9, RZ, 0x1, !P0 ;  /* 0x00000001ff097807 */ /* 0x000fc80004000000 */
[----:B------:R-:W-:-:S04]  /*18a0*/  LOP3.LUT R12, R9, 0x1, R10, 0xf8, !PT ;  /* 0x00000001090c7812 */ /* 0x000fc800078ef80a */
[----:B------:R-:W-:-:S05]  /*18b0*/  LOP3.LUT R5, R12, R5, RZ, 0xc0, !PT ;  /* 0x000000050c057212 */ /* 0x000fca00078ec0ff */
[----:B------:R-:W-:-:S05]  /*18c0*/  IMAD.IADD R5, R10, 0x1, R5 ;  /* 0x000000010a057824 */ /* 0x000fca00078e0205 */
[----:B------:R-:W-:Y:S01]  /*18d0*/  LOP3.LUT R4, R5, R4, RZ, 0xfc, !PT ;  /* 0x0000000405047212 */ /* 0x000fe200078efcff */
[----:B------:R-:W-:Y:S06]  /*18e0*/  BRA `(.L_x_34) ;  /* 0x0000000000107947 */ /* 0x000fec0003800000 */
.L_x_33:
[----:B------:R-:W-:-:S04]  /*18f0*/  LOP3.LUT R4, R4, 0x80000000, RZ, 0xc0, !PT ;  /* 0x8000000004047812 */ /* 0x000fc800078ec0ff */
[----:B------:R-:W-:Y:S01]  /*1900*/  LOP3.LUT R4, R4, 0x7f800000, RZ, 0xfc, !PT ;  /* 0x7f80000004047812 */ /* 0x000fe200078efcff */
[----:B------:R-:W-:Y:S06]  /*1910*/  BRA `(.L_x_34) ;  /* 0x0000000000047947 */ /* 0x000fec0003800000 */
.L_x_32:
[----:B------:R-:W-:-:S07]  /*1920*/  IMAD R4, R9, 0x800000, R4 ;  /* 0x0080000009047824 */ /* 0x000fce00078e0204 */
.L_x_34:
[----:B------:R-:W-:Y:S05]  /*1930*/  BSYNC.RECONVERGENT B4 ;  /* 0x0000000000047941 */ /* 0x000fea0003800200 */
.L_x_31:
[----:B------:R-:W-:Y:S05]  /*1940*/  BRA `(.L_x_35) ;  /* 0x0000000000207947 */ /* 0x000fea0003800000 */
.L_x_30:
[----:B------:R-:W-:-:S04]  /*1950*/  LOP3.LUT R4, R12, 0x80000000, R11, 0x48, !PT ;  /* 0x800000000c047812 */ /* 0x000fc800078e480b */
[----:B------:R-:W-:Y:S01]  /*1960*/  LOP3.LUT R4, R4, 0x7f800000, RZ, 0xfc, !PT ;  /* 0x7f80000004047812 */ /* 0x000fe200078efcff */
[----:B------:R-:W-:Y:S06]  /*1970*/  BRA `(.L_x_35) ;  /* 0x0000000000147947 */ /* 0x000fec0003800000 */
.L_x_29:
[----:B------:R-:W-:Y:S01]  /*1980*/  LOP3.LUT R4, R12, 0x80000000, R11, 0x48, !PT ;  /* 0x800000000c047812 */ /* 0x000fe200078e480b */
[----:B------:R-:W-:Y:S06]  /*1990*/  BRA `(.L_x_35) ;  /* 0x00000000000c7947 */ /* 0x000fec0003800000 */
.L_x_28:
[----:B------:R-:W0:Y:S01]  /*19a0*/  MUFU.RSQ R4, -QNAN ;  /* 0xffc0000000047908 */ /* 0x000e220000001400 */
[----:B------:R-:W-:Y:S05]  /*19b0*/  BRA `(.L_x_35) ;  /* 0x0000000000047947 */ /* 0x000fea0003800000 */
.L_x_27:
[----:B------:R-:W-:-:S07]  /*19c0*/  FADD.FTZ R4, R6, R4 ;  /* 0x0000000406047221 */ /* 0x000fce0000010000 */
.L_x_35:
[----:B------:R-:W-:Y:S05]  /*19d0*/  BSYNC.RECONVERGENT B3 ;  /* 0x0000000000037941 */ /* 0x000fea0003800200 */
.L_x_25:
[----:B0-----:R-:W-:Y:S02]  /*19e0*/  IMAD.MOV.U32 R9, RZ, RZ, R4 ;  /* 0x000000ffff097224 */ /* 0x001fe400078e0004 */
[----:B------:R-:W-:Y:S02]  /*19f0*/  IMAD.MOV.U32 R4, RZ, RZ, R8 ;  /* 0x000000ffff047224 */ /* 0x000fe400078e0008 */
[----:B------:R-:W-:-:S04]  /*1a00*/  IMAD.MOV.U32 R5, RZ, RZ, 0x0 ;  /* 0x00000000ff057424 */ /* 0x000fc800078e00ff */
[----:B------:R-:W-:Y:S05]  /*1a10*/  RET.REL.NODEC R4 `(_Z10checkerSerPcPlPi) ;  /* 0xffffffe404787950 */ /* 0x000fea0003c3ffff */
.L_x_36:
[----:B------:R-:W-:-:S00]  /*1a20*/  BRA `(.L_x_36) ;  /* 0xfffffffc00fc7947 */ /* 0x000fc0000383ffff */
[----:B------:R-:W-:-:S00]  /*1a30*/  NOP ;  /* 0x0000000000007918 */ /* 0x000fc00000000000 */
        /* <DEDUP_REMOVED lines=12> */
.L_x_38:


//--------------------- .nv.shared.reserved.0     --------------------------
	.section	.nv.shared.reserved.0,"aw",@nobits
	.weak		__nv_reservedSMEM_offset_0_alias
	.size		__nv_reservedSMEM_offset_0_alias, 0, 64
	.other		__nv_reservedSMEM_offset_0_alias,@"STO_CUDA_RESERVED_SHARED STV_DEFAULT"
__nv_reservedSMEM_offset_0_alias:
	.zero		0
	.zero		64


//--------------------- .nv.constant0._Z10checkerSerPcPlPi --------------------------
	.section	.nv.constant0._Z10checkerSerPcPlPi,"a",@progbits
	.sectionflags	@""
	.align	4
.nv.constant0._Z10checkerSerPcPlPi:
	.zero		920


//--------------------- SYMBOLS --------------------------

	.type		.nv.reservedSmem.offset0,@object
	.size		.nv.reservedSmem.offset0,0x4
